	.headerflags	@"EF_CUDA_TEXMODE_UNIFIED EF_CUDA_64BIT_ADDRESS EF_CUDA_ACCELERATORS EF_CUDA_SM90 EF_CUDA_VIRTUAL_SM(EF_CUDA_SM90)"
	.elftype	@"ET_EXEC"


//--------------------- .nv.info                  --------------------------
	.section	.nv.info,"",@"SHT_CUDA_INFO"
	.align	4


	//----- nvinfo : EIATTR_REGCOUNT
	.align		4
        /*0000*/ 	.byte	0x04, 0x2f
        /*0002*/ 	.short	(.L_3 - .L_2)
	.align		4
.L_2:
        /*0004*/ 	.word	index@(triton_poi_fused__native_batch_norm_legit_no_training_leaky_relu_3)
        /*0008*/ 	.word	0x0000001c


	//----- nvinfo : EIATTR_MIN_STACK_SIZE
	.align		4
.L_3:
        /*000c*/ 	.byte	0x04, 0x12
        /*000e*/ 	.short	(.L_5 - .L_4)
	.align		4
.L_4:
        /*0010*/ 	.word	index@(triton_poi_fused__native_batch_norm_legit_no_training_leaky_relu_3)
        /*0014*/ 	.word	0x00000000


	//----- nvinfo : EIATTR_FRAME_SIZE
	.align		4
.L_5:
        /*0018*/ 	.byte	0x04, 0x11
        /*001a*/ 	.short	(.L_7 - .L_6)
	.align		4
.L_6:
        /*001c*/ 	.word	index@(triton_poi_fused__native_batch_norm_legit_no_training_leaky_relu_3)
        /*0020*/ 	.word	0x00000000


	//----- nvinfo : EIATTR_MIN_STACK_SIZE
	.align		4
.L_7:
        /*0024*/ 	.byte	0x04, 0x12
        /*0026*/ 	.short	(.L_9 - .L_8)
	.align		4
.L_8:
        /*0028*/ 	.word	index@(triton_poi_fused__native_batch_norm_legit_no_training_leaky_relu_3)
        /*002c*/ 	.word	0x00000000
.L_9:


//--------------------- .nv.info.triton_poi_fused__native_batch_norm_legit_no_training_leaky_relu_3 --------------------------
	.section	.nv.info.triton_poi_fused__native_batch_norm_legit_no_training_leaky_relu_3,"",@"SHT_CUDA_INFO"
	.sectionflags	@""
	.align	4


	//----- nvinfo : EIATTR_CUDA_API_VERSION
	.align		4
        /*0000*/ 	.byte	0x04, 0x37
        /*0002*/ 	.short	(.L_11 - .L_10)
.L_10:
        /*0004*/ 	.word	0x0000007c


	//----- nvinfo : EIATTR_KPARAM_INFO
	.align		4
.L_11:
        /*0008*/ 	.byte	0x04, 0x17
        /*000a*/ 	.short	(.L_13 - .L_12)
.L_12:
        /*000c*/ 	.word	0x00000000
        /*0010*/ 	.short	0x0006
        /*0012*/ 	.short	0x0030
        /*0014*/ 	.byte	0x00, 0xf0, 0x11, 0x00


	//----- nvinfo : EIATTR_KPARAM_INFO
	.align		4
.L_13:
        /*0018*/ 	.byte	0x04, 0x17
        /*001a*/ 	.short	(.L_15 - .L_14)
.L_14:
        /*001c*/ 	.word	0x00000000
        /*0020*/ 	.short	0x0005
        /*0022*/ 	.short	0x0028
        /*0024*/ 	.byte	0x00, 0xf4, 0x21, 0x00


	//----- nvinfo : EIATTR_KPARAM_INFO
	.align		4
.L_15:
        /*0028*/ 	.byte	0x04, 0x17
        /*002a*/ 	.short	(.L_17 - .L_16)
.L_16:
        /*002c*/ 	.word	0x00000000
        /*0030*/ 	.short	0x0004
        /*0032*/ 	.short	0x0020
        /*0034*/ 	.byte	0x00, 0xf4, 0x21, 0x00


	//----- nvinfo : EIATTR_KPARAM_INFO
	.align		4
.L_17:
        /*0038*/ 	.byte	0x04, 0x17
        /*003a*/ 	.short	(.L_19 - .L_18)
.L_18:
        /*003c*/ 	.word	0x00000000
        /*0040*/ 	.short	0x0003
        /*0042*/ 	.short	0x0018
        /*0044*/ 	.byte	0x00, 0xf4, 0x21, 0x00


	//----- nvinfo : EIATTR_KPARAM_INFO
	.align		4
.L_19:
        /*0048*/ 	.byte	0x04, 0x17
        /*004a*/ 	.short	(.L_21 - .L_20)
.L_20:
        /*004c*/ 	.word	0x00000000
        /*0050*/ 	.short	0x0002
        /*0052*/ 	.short	0x0010
        /*0054*/ 	.byte	0x00, 0xf4, 0x21, 0x00


	//----- nvinfo : EIATTR_KPARAM_INFO
	.align		4
.L_21:
        /*0058*/ 	.byte	0x04, 0x17
        /*005a*/ 	.short	(.L_23 - .L_22)
.L_22:
        /*005c*/ 	.word	0x00000000
        /*0060*/ 	.short	0x0001
        /*0062*/ 	.short	0x0008
        /*0064*/ 	.byte	0x00, 0xf4, 0x21, 0x00


	//----- nvinfo : EIATTR_KPARAM_INFO
	.align		4
.L_23:
        /*0068*/ 	.byte	0x04, 0x17
        /*006a*/ 	.short	(.L_25 - .L_24)
.L_24:
        /*006c*/ 	.word	0x00000000
        /*0070*/ 	.short	0x0000
        /*0072*/ 	.short	0x0000
        /*0074*/ 	.byte	0x00, 0xf4, 0x21, 0x00


	//----- nvinfo : EIATTR_SPARSE_MMA_MASK
	.align		4
.L_25:
        /*0078*/ 	.byte	0x03, 0x50
        /*007a*/ 	.short	0x0000


	//----- nvinfo : EIATTR_MAXREG_COUNT
	.align		4
        /*007c*/ 	.byte	0x03, 0x1b
        /*007e*/ 	.short	0x00ff


	//----- nvinfo : EIATTR_EXIT_INSTR_OFFSETS
	.align		4
        /*0080*/ 	.byte	0x04, 0x1c
        /*0082*/ 	.short	(.L_27 - .L_26)


	//   ....[0]....
.L_26:
        /*0084*/ 	.word	0x00000550


	//   ....[1]....
        /*0088*/ 	.word	0x00000570


	//----- nvinfo : EIATTR_REQNTID
	.align		4
.L_27:
        /*008c*/ 	.byte	0x04, 0x10
        /*008e*/ 	.short	(.L_29 - .L_28)
.L_28:
        /*0090*/ 	.word	0x00000100
        /*0094*/ 	.word	0x00000001
        /*0098*/ 	.word	0x00000001


	//----- nvinfo : EIATTR_CBANK_PARAM_SIZE
	.align		4
.L_29:
        /*009c*/ 	.byte	0x03, 0x19
        /*009e*/ 	.short	0x0034


	//----- nvinfo : EIATTR_PARAM_CBANK
	.align		4
        /*00a0*/ 	.byte	0x04, 0x0a
        /*00a2*/ 	.short	(.L_31 - .L_30)
	.align		4
.L_30:
        /*00a4*/ 	.word	index@(.nv.constant0.triton_poi_fused__native_batch_norm_legit_no_training_leaky_relu_3)
        /*00a8*/ 	.short	0x0210
        /*00aa*/ 	.short	0x0034


	//----- nvinfo : EIATTR_SW_WAR
	.align		4
.L_31:
        /*00ac*/ 	.byte	0x04, 0x36
        /*00ae*/ 	.short	(.L_33 - .L_32)
.L_32:
        /*00b0*/ 	.word	0x00000008
.L_33:


//--------------------- .nv.callgraph             --------------------------
	.section	.nv.callgraph,"",@"SHT_CUDA_CALLGRAPH"
	.align	4
	.sectionentsize	8
	.align		4
        /*0000*/ 	.word	0x00000000
	.align		4
        /*0004*/ 	.word	0xffffffff
	.align		4
        /*0008*/ 	.word	0x00000000
	.align		4
        /*000c*/ 	.word	0xfffffffe
	.align		4
        /*0010*/ 	.word	0x00000000
	.align		4
        /*0014*/ 	.word	0xfffffffd
	.align		4
        /*0018*/ 	.word	0x00000000
	.align		4
        /*001c*/ 	.word	0xfffffffc


//--------------------- .nv.constant4             --------------------------
	.section	.nv.constant4,"a",@progbits
	.align	8
	.align		8
.nv.constant4:
        /*0000*/ 	.dword	_$_str
	.align		8
        /*0008*/ 	.dword	_$_str_$_2


//--------------------- .text.triton_poi_fused__native_batch_norm_legit_no_training_leaky_relu_3 --------------------------
	.section	.text.triton_poi_fused__native_batch_norm_legit_no_training_leaky_relu_3,"ax",@progbits
	.align	128
        .global         triton_poi_fused__native_batch_norm_legit_no_training_leaky_relu_3
        .type           triton_poi_fused__native_batch_norm_legit_no_training_leaky_relu_3,@function
        .size           triton_poi_fused__native_batch_norm_legit_no_training_leaky_relu_3,(.L_x_1 - triton_poi_fused__native_batch_norm_legit_no_training_leaky_relu_3)
        .other          triton_poi_fused__native_batch_norm_legit_no_training_leaky_relu_3,@"STO_CUDA_ENTRY STV_DEFAULT"
triton_poi_fused__native_batch_norm_legit_no_training_leaky_relu_3:
.text.triton_poi_fused__native_batch_norm_legit_no_training_leaky_relu_3:
[----:B------:R-:W0:Y:S01]  /*0000*/  LDC R1, c[0x0][0x28] ;  /* 0x00000a00ff017b82 */ /* 0x000e220000000800 */
[----:B------:R-:W1:Y:S01]  /*0010*/  S2R R0, SR_TID.X ;  /* 0x0000000000007919 */ /* 0x000e620000002100 */
[----:B------:R-:W-:Y:S01]  /*0020*/  CS2R R12, SRZ ;  /* 0x00000000000c7805 */ /* 0x000fe2000001ff00 */
[----:B------:R-:W-:-:S05]  /*0030*/  ULDC.64 UR4, c[0x0][0x208] ;  /* 0x0000820000047ab9 */ /* 0x000fca0000000a00 */
[----:B------:R-:W2:Y:S01]  /*0040*/  LDC.64 R22, c[0x0][0x220] ;  /* 0x00008800ff167b82 */ /* 0x000ea20000000a00 */
[----:B------:R-:W3:Y:S07]  /*0050*/  S2R R3, SR_CTAID.X ;  /* 0x0000000000037919 */ /* 0x000eee0000002500 */
[----:B------:R-:W4:Y:S08]  /*0060*/  LDC.64 R24, c[0x0][0x218] ;  /* 0x00008600ff187b82 */ /* 0x000f300000000a00 */
[----:B------:R-:W5:Y:S08]  /*0070*/  LDC.64 R8, c[0x0][0x230] ;  /* 0x00008c00ff087b82 */ /* 0x000f700000000a00 */
[----:B------:R-:W2:Y:S01]  /*0080*/  LDC.64 R10, c[0x0][0x238] ;  /* 0x00008e00ff0a7b82 */ /* 0x000ea20000000a00 */
[----:B-1----:R-:W-:-:S04]  /*0090*/  SHF.L.U32 R0, R0, 0x1, RZ ;  /* 0x0000000100007819 */ /* 0x002fc800000006ff */
[----:B------:R-:W-:-:S04]  /*00a0*/  LOP3.LUT R0, R0, 0x1fe, RZ, 0xc0, !PT ;  /* 0x000001fe00007812 */ /* 0x000fc800078ec0ff */
[----:B---3--:R-:W-:Y:S02]  /*00b0*/  LEA R0, R3, R0, 0x9 ;  /* 0x0000000003007211 */ /* 0x008fe400078e48ff */
[----:B------:R-:W1:Y:S02]  /*00c0*/  LDC.64 R2, c[0x0][0x228] ;  /* 0x00008a00ff027b82 */ /* 0x000e640000000a00 */
[----:B------:R-:W-:Y:S01]  /*00d0*/  IADD3 R4, R0, 0x1, RZ ;  /* 0x0000000100047810 */ /* 0x000fe20007ffe0ff */
[C---:B------:R-:W-:Y:S01]  /*00e0*/  IMAD.HI R5, R0.reuse, 0x5397829d, RZ ;  /* 0x5397829d00057827 */ /* 0x040fe200078e02ff */
[----:B------:R-:W-:-:S03]  /*00f0*/  ISETP.GE.AND P0, PT, R0, 0x18800, PT ;  /* 0x000188000000780c */ /* 0x000fc60003f06270 */
[----:B------:R-:W-:Y:S01]  /*0100*/  IMAD.HI R4, R4, 0x5397829d, RZ ;  /* 0x5397829d04047827 */ /* 0x000fe200078e02ff */
[----:B------:R-:W-:-:S04]  /*0110*/  SHF.R.U32.HI R6, RZ, 0x1f, R5 ;  /* 0x0000001fff067819 */ /* 0x000fc80000011605 */
[----:B------:R-:W-:Y:S02]  /*0120*/  LEA.HI.SX32 R6, R5, R6, 0x1c ;  /* 0x0000000605067211 */ /* 0x000fe400078fe2ff */
[----:B------:R-:W-:Y:S02]  /*0130*/  SHF.R.U32.HI R5, RZ, 0x1f, R4 ;  /* 0x0000001fff057819 */ /* 0x000fe40000011604 */
[----:B------:R-:W-:Y:S02]  /*0140*/  SHF.R.S32.HI R7, RZ, 0x1f, R6 ;  /* 0x0000001fff077819 */ /* 0x000fe40000011406 */
[----:B------:R-:W-:Y:S02]  /*0150*/  LEA.HI.SX32 R15, R4, R5, 0x1c ;  /* 0x00000005040f7211 */ /* 0x000fe400078fe2ff */
[----:B------:R-:W-:Y:S02]  /*0160*/  LEA.HI R7, R7, R6, RZ, 0x9 ;  /* 0x0000000607077211 */ /* 0x000fe400078f48ff */
[----:B------:R-:W-:-:S02]  /*0170*/  SHF.R.S32.HI R4, RZ, 0x1f, R15 ;  /* 0x0000001fff047819 */ /* 0x000fc4000001140f */
[----:B------:R-:W-:Y:S02]  /*0180*/  LOP3.LUT R7, R7, 0xfffffe00, RZ, 0xc0, !PT ;  /* 0xfffffe0007077812 */ /* 0x000fe400078ec0ff */
[----:B------:R-:W-:Y:S02]  /*0190*/  LEA.HI R4, R4, R15, RZ, 0x9 ;  /* 0x0000000f04047211 */ /* 0x000fe400078f48ff */
[----:B------:R-:W-:Y:S02]  /*01a0*/  IADD3 R7, R6, -R7, RZ ;  /* 0x8000000706077210 */ /* 0x000fe40007ffe0ff */
[----:B------:R-:W-:-:S03]  /*01b0*/  LOP3.LUT R6, R4, 0xfffffe00, RZ, 0xc0, !PT ;  /* 0xfffffe0004067812 */ /* 0x000fc600078ec0ff */
[----:B-1----:R-:W-:Y:S01]  /*01c0*/  IMAD.WIDE R4, R7, 0x4, R2 ;  /* 0x0000000407047825 */ /* 0x002fe200078e0202 */
[----:B------:R-:W-:-:S04]  /*01d0*/  IADD3 R15, R15, -R6, RZ ;  /* 0x800000060f0f7210 */ /* 0x000fc80007ffe0ff */
[----:B------:R-:W3:Y:S01]  /*01e0*/  @!P0 LDG.E.EL R12, desc[UR4][R4.64] ;  /* 0x00000004040c8981 */ /* 0x000ee2000c2e1900 */
[----:B------:R-:W-:-:S05]  /*01f0*/  IMAD.WIDE R20, R15, 0x4, R2 ;  /* 0x000000040f147825 */ /* 0x000fca00078e0202 */
[----:B------:R4:W3:Y:S01]  /*0200*/  @!P0 LDG.E.EL R13, desc[UR4][R20.64] ;  /* 0x00000004140d8981 */ /* 0x0008e2000c2e1900 */
[----:B------:R-:W-:Y:S01]  /*0210*/  HFMA2.MMA R14, -RZ, RZ, 0, 0 ;  /* 0x00000000ff0e7435 */ /* 0x000fe200000001ff */
[----:B------:R-:W-:Y:S02]  /*0220*/  CS2R R16, SRZ ;  /* 0x0000000000107805 */ /* 0x000fe4000001ff00 */
[----:B------:R-:W-:Y:S01]  /*0230*/  CS2R R2, SRZ ;  /* 0x0000000000027805 */ /* 0x000fe2000001ff00 */
[----:B--2---:R-:W-:-:S04]  /*0240*/  IMAD.WIDE R18, R7, 0x4, R22 ;  /* 0x0000000407127825 */ /* 0x004fc800078e0216 */
[----:B------:R-:W-:Y:S01]  /*0250*/  IMAD.WIDE R22, R15, 0x4, R22 ;  /* 0x000000040f167825 */ /* 0x000fe200078e0216 */
[----:B------:R-:W2:Y:S03]  /*0260*/  @!P0 LDG.E.EL R17, desc[UR4][R18.64] ;  /* 0x0000000412118981 */ /* 0x000ea6000c2e1900 */
[----:B----4-:R-:W-:Y:S01]  /*0270*/  IMAD.WIDE R20, R0, 0x4, R24 ;  /* 0x0000000400147825 */ /* 0x010fe200078e0218 */
[----:B------:R-:W4:Y:S03]  /*0280*/  @!P0 LDG.E.EL R14, desc[UR4][R22.64] ;  /* 0x00000004160e8981 */ /* 0x000f26000c2e1900 */
[C---:B-----5:R-:W-:Y:S01]  /*0290*/  IMAD.WIDE R4, R7.reuse, 0x4, R8 ;  /* 0x0000000407047825 */ /* 0x060fe200078e0208 */
[----:B------:R-:W2:Y:S03]  /*02a0*/  @!P0 LDG.E.64 R2, desc[UR4][R20.64] ;  /* 0x0000000414028981 */ /* 0x000ea6000c1e1b00 */
[----:B0-----:R-:W-:Y:S01]  /*02b0*/  IMAD.WIDE R6, R7, 0x4, R10 ;  /* 0x0000000407067825 */ /* 0x001fe200078e020a */
[----:B------:R-:W5:Y:S03]  /*02c0*/  @!P0 LDG.E.EL R16, desc[UR4][R4.64] ;  /* 0x0000000404108981 */ /* 0x000f66000c2e1900 */
[----:B------:R-:W-:-:S04]  /*02d0*/  IMAD.WIDE R8, R15, 0x4, R8 ;  /* 0x000000040f087825 */ /* 0x000fc800078e0208 */
[----:B------:R-:W-:Y:S01]  /*02e0*/  IMAD.WIDE R24, R15, 0x4, R10 ;  /* 0x000000040f187825 */ /* 0x000fe200078e020a */
[----:B------:R-:W-:Y:S02]  /*02f0*/  MOV R15, RZ ;  /* 0x000000ff000f7202 */ /* 0x000fe40000000f00 */
[----:B------:R-:W-:-:S04]  /*0300*/  CS2R R10, SRZ ;  /* 0x00000000000a7805 */ /* 0x000fc8000001ff00 */
[----:B------:R-:W2:Y:S04]  /*0310*/  @!P0 LDG.E.EL R15, desc[UR4][R8.64] ;  /* 0x00000004080f8981 */ /* 0x000ea8000c2e1900 */
[----:B------:R0:W5:Y:S04]  /*0320*/  @!P0 LDG.E.EL R11, desc[UR4][R6.64] ;  /* 0x00000004060b8981 */ /* 0x000168000c2e1900 */
[----:B------:R-:W2:Y:S01]  /*0330*/  @!P0 LDG.E.EL R10, desc[UR4][R24.64] ;  /* 0x00000004180a8981 */ /* 0x000ea2000c2e1900 */
[----:B0-----:R-:W-:Y:S01]  /*0340*/  HFMA2.MMA R6, -RZ, RZ, 1.625, 0 ;  /* 0x3e800000ff067435 */ /* 0x001fe200000001ff */
[----:B---3--:R-:W-:Y:S01]  /*0350*/  FADD R12, R12, 9.9999997473787516356e-06 ;  /* 0x3727c5ac0c0c7421 */ /* 0x008fe20000000000 */
[----:B------:R-:W-:-:S03]  /*0360*/  FADD R13, R13, 9.9999997473787516356e-06 ;  /* 0x3727c5ac0d0d7421 */ /* 0x000fc60000000000 */
[----:B------:R-:W0:Y:S08]  /*0370*/  MUFU.SQRT R18, R12 ;  /* 0x0000000c00127308 */ /* 0x000e300000002000 */
[----:B------:R-:W1:Y:S01]  /*0380*/  MUFU.SQRT R19, R13 ;  /* 0x0000000d00137308 */ /* 0x000e620000002000 */
[C---:B0-----:R-:W-:Y:S02]  /*0390*/  FSETP.GT.AND P1, PT, R18.reuse, 8.50705917302346158658e+37, PT ;  /* 0x7e8000001200780b */ /* 0x041fe40003f24000 */
[----:B------:R-:W-:-:S02]  /*03a0*/  FSETP.GEU.AND P3, PT, R18, 1.175494350822287508e-38, PT ;  /* 0x008000001200780b */ /* 0x000fc40003f6e000 */
[C---:B-1----:R-:W-:Y:S02]  /*03b0*/  FSETP.GT.AND P2, PT, R19.reuse, 8.50705917302346158658e+37, PT ;  /* 0x7e8000001300780b */ /* 0x042fe40003f44000 */
[----:B------:R-:W-:-:S07]  /*03c0*/  FSETP.GEU.AND P4, PT, R19, 1.175494350822287508e-38, PT ;  /* 0x008000001300780b */ /* 0x000fce0003f8e000 */
[----:B------:R-:W-:-:S04]  /*03d0*/  @P1 FMUL R18, R18, 0.25 ;  /* 0x3e80000012121820 */ /* 0x000fc80000400000 */
[----:B------:R-:W-:Y:S01]  /*03e0*/  @!P3 FMUL R18, R18, 16777216 ;  /* 0x4b8000001212b820 */ /* 0x000fe20000400000 */
[----:B------:R-:W-:-:S04]  /*03f0*/  @P2 FMUL R19, R19, 0.25 ;  /* 0x3e80000013132820 */ /* 0x000fc80000400000 */
[----:B------:R-:W-:Y:S01]  /*0400*/  @!P4 FMUL R19, R19, 16777216 ;  /* 0x4b8000001313c820 */ /* 0x000fe20000400000 */
[----:B------:R-:W0:Y:S01]  /*0410*/  MUFU.RCP R18, R18 ;  /* 0x0000001200127308 */ /* 0x000e220000001000 */
[----:B------:R-:W-:-:S07]  /*0420*/  FSEL R5, R6, 1, P1 ;  /* 0x3f80000006057808 */ /* 0x000fce0000800000 */
[----:B------:R-:W1:Y:S01]  /*0430*/  MUFU.RCP R19, R19 ;  /* 0x0000001300137308 */ /* 0x000e620000001000 */
[----:B------:R-:W-:Y:S01]  /*0440*/  FSEL R6, R6, 1, P2 ;  /* 0x3f80000006067808 */ /* 0x000fe20001000000 */
[----:B------:R-:W-:-:S04]  /*0450*/  @!P3 FMUL R5, R5, 16777216 ;  /* 0x4b8000000505b820 */ /* 0x000fc80000400000 */
[----:B------:R-:W-:Y:S01]  /*0460*/  @!P4 FMUL R6, R6, 16777216 ;  /* 0x4b8000000606c820 */ /* 0x000fe20000400000 */
[----:B0-----:R-:W-:Y:S01]  /*0470*/  FMUL R4, R18, R5 ;  /* 0x0000000512047220 */ /* 0x001fe20000400000 */
[----:B--2---:R-:W-:Y:S01]  /*0480*/  FADD R17, -R17, R2 ;  /* 0x0000000211117221 */ /* 0x004fe20000000100 */
[----:B----4-:R-:W-:Y:S02]  /*0490*/  FADD R14, -R14, R3 ;  /* 0x000000030e0e7221 */ /* 0x010fe40000000100 */
[----:B------:R-:W0:Y:S01]  /*04a0*/  LDC.64 R2, c[0x0][0x210] ;  /* 0x00008400ff027b82 */ /* 0x000e220000000a00 */
[----:B-1----:R-:W-:Y:S01]  /*04b0*/  FMUL R5, R19, R6 ;  /* 0x0000000613057220 */ /* 0x002fe20000400000 */
[----:B------:R-:W-:-:S03]  /*04c0*/  FMUL R4, R17, R4 ;  /* 0x0000000411047220 */ /* 0x000fc60000400000 */
[----:B------:R-:W-:Y:S01]  /*04d0*/  FMUL R5, R14, R5 ;  /* 0x000000050e057220 */ /* 0x000fe20000400000 */
[----:B-----5:R-:W-:-:S03]  /*04e0*/  FFMA R4, R4, R16, R11 ;  /* 0x0000001004047223 */ /* 0x020fc6000000000b */
[----:B------:R-:W-:Y:S02]  /*04f0*/  FFMA R5, R5, R15, R10 ;  /* 0x0000000f05057223 */ /* 0x000fe4000000000a */
[----:B------:R-:W-:-:S03]  /*0500*/  FSETP.GT.AND P1, PT, R4, RZ, PT ;  /* 0x000000ff0400720b */ /* 0x000fc60003f24000 */
[----:B------:R-:W-:Y:S01]  /*0510*/  FSETP.GT.AND P2, PT, R5, RZ, PT ;  /* 0x000000ff0500720b */ /* 0x000fe20003f44000 */
[----:B0-----:R-:W-:-:S09]  /*0520*/  IMAD.WIDE R2, R0, 0x4, R2 ;  /* 0x0000000400027825 */ /* 0x001fd200078e0202 */
[----:B------:R-:W-:-:S03]  /*0530*/  @!P1 FMUL R4, R4, 0.20000000298023223877 ;  /* 0x3e4ccccd04049820 */ /* 0x000fc60000400000 */
[----:B------:R-:W-:Y:S01]  /*0540*/  @!P2 FMUL R5, R5, 0.20000000298023223877 ;  /* 0x3e4ccccd0505a820 */ /* 0x000fe20000400000 */
[----:B------:R-:W-:Y:S06]  /*0550*/  @P0 EXIT ;  /* 0x000000000000094d */ /* 0x000fec0003800000 */
[----:B------:R-:W-:Y:S01]  /*0560*/  STG.E.64 desc[UR4][R2.64], R4 ;  /* 0x0000000402007986 */ /* 0x000fe2000c101b04 */
[----:B------:R-:W-:Y:S05]  /*0570*/  EXIT ;  /* 0x000000000000794d */ /* 0x000fea0003800000 */
.L_x_0:
[----:B------:R-:W-:-:S00]  /*0580*/  BRA `(.L_x_0) ;  /* 0xfffffffc00fc7947 */ /* 0x000fc0000383ffff */
[----:B------:R-:W-:-:S00]  /*0590*/  NOP ;  /* 0x0000000000007918 */ /* 0x000fc00000000000 */
        /* <DEDUP_REMOVED lines=14> */
.L_x_1:


//--------------------- .nv.global.init           --------------------------
	.section	.nv.global.init,"aw",@progbits
.nv.global.init:
	.type		_$_str,@object
	.size		_$_str,(_$_str_$_2 - _$_str)
_$_str:
        /*0000*/ 	.byte	0x5f, 0x5f, 0x43, 0x55, 0x44, 0x41, 0x5f, 0x46, 0x54, 0x5a, 0x00
	.type		_$_str_$_2,@object
	.size		_$_str_$_2,(.L_1 - _$_str_$_2)
_$_str_$_2:
        /*000b*/ 	.byte	0x5f, 0x5f, 0x43, 0x55, 0x44, 0x41, 0x5f, 0x50, 0x52, 0x45, 0x43, 0x5f, 0x53, 0x51, 0x52, 0x54
        /*001b*/ 	.byte	0x00
.L_1:


//--------------------- .nv.constant0.triton_poi_fused__native_batch_norm_legit_no_training_leaky_relu_3 --------------------------
	.section	.nv.constant0.triton_poi_fused__native_batch_norm_legit_no_training_leaky_relu_3,"a",@progbits
	.sectionflags	@""
	.align	4
.nv.constant0.triton_poi_fused__native_batch_norm_legit_no_training_leaky_relu_3:
	.zero		580
